	.headerflags	@"EF_CUDA_TEXMODE_UNIFIED EF_CUDA_64BIT_ADDRESS EF_CUDA_ACCELERATORS EF_CUDA_SM90 EF_CUDA_VIRTUAL_SM(EF_CUDA_SM90)"
	.elftype	@"ET_EXEC"


//--------------------- .nv.info                  --------------------------
	.section	.nv.info,"",@"SHT_CUDA_INFO"
	.align	4


	//----- nvinfo : EIATTR_REGCOUNT
	.align		4
        /*0000*/ 	.byte	0x04, 0x2f
        /*0002*/ 	.short	(.L_1 - .L_0)
	.align		4
.L_0:
        /*0004*/ 	.word	index@(triton_per_fused_native_group_norm_6)
        /*0008*/ 	.word	0x00000020


	//----- nvinfo : EIATTR_MIN_STACK_SIZE
	.align		4
.L_1:
        /*000c*/ 	.byte	0x04, 0x12
        /*000e*/ 	.short	(.L_3 - .L_2)
	.align		4
.L_2:
        /*0010*/ 	.word	index@(triton_per_fused_native_group_norm_6)
        /*0014*/ 	.word	0x00000000


	//----- nvinfo : EIATTR_FRAME_SIZE
	.align		4
.L_3:
        /*0018*/ 	.byte	0x04, 0x11
        /*001a*/ 	.short	(.L_5 - .L_4)
	.align		4
.L_4:
        /*001c*/ 	.word	index@(triton_per_fused_native_group_norm_6)
        /*0020*/ 	.word	0x00000000


	//----- nvinfo : EIATTR_MIN_STACK_SIZE
	.align		4
.L_5:
        /*0024*/ 	.byte	0x04, 0x12
        /*0026*/ 	.short	(.L_7 - .L_6)
	.align		4
.L_6:
        /*0028*/ 	.word	index@(triton_per_fused_native_group_norm_6)
        /*002c*/ 	.word	0x00000000
.L_7:


//--------------------- .nv.info.triton_per_fused_native_group_norm_6 --------------------------
	.section	.nv.info.triton_per_fused_native_group_norm_6,"",@"SHT_CUDA_INFO"
	.sectionflags	@""
	.align	4


	//----- nvinfo : EIATTR_CUDA_API_VERSION
	.align		4
        /*0000*/ 	.byte	0x04, 0x37
        /*0002*/ 	.short	(.L_9 - .L_8)
.L_8:
        /*0004*/ 	.word	0x0000007c


	//----- nvinfo : EIATTR_KPARAM_INFO
	.align		4
.L_9:
        /*0008*/ 	.byte	0x04, 0x17
        /*000a*/ 	.short	(.L_11 - .L_10)
.L_10:
        /*000c*/ 	.word	0x00000000
        /*0010*/ 	.short	0x0005
        /*0012*/ 	.short	0x0024
        /*0014*/ 	.byte	0x00, 0xf0, 0x11, 0x00


	//----- nvinfo : EIATTR_KPARAM_INFO
	.align		4
.L_11:
        /*0018*/ 	.byte	0x04, 0x17
        /*001a*/ 	.short	(.L_13 - .L_12)
.L_12:
        /*001c*/ 	.word	0x00000000
        /*0020*/ 	.short	0x0004
        /*0022*/ 	.short	0x0020
        /*0024*/ 	.byte	0x00, 0xf0, 0x11, 0x00


	//----- nvinfo : EIATTR_KPARAM_INFO
	.align		4
.L_13:
        /*0028*/ 	.byte	0x04, 0x17
        /*002a*/ 	.short	(.L_15 - .L_14)
.L_14:
        /*002c*/ 	.word	0x00000000
        /*0030*/ 	.short	0x0003
        /*0032*/ 	.short	0x0018
        /*0034*/ 	.byte	0x00, 0xf4, 0x21, 0x00


	//----- nvinfo : EIATTR_KPARAM_INFO
	.align		4
.L_15:
        /*0038*/ 	.byte	0x04, 0x17
        /*003a*/ 	.short	(.L_17 - .L_16)
.L_16:
        /*003c*/ 	.word	0x00000000
        /*0040*/ 	.short	0x0002
        /*0042*/ 	.short	0x0010
        /*0044*/ 	.byte	0x00, 0xf4, 0x21, 0x00


	//----- nvinfo : EIATTR_KPARAM_INFO
	.align		4
.L_17:
        /*0048*/ 	.byte	0x04, 0x17
        /*004a*/ 	.short	(.L_19 - .L_18)
.L_18:
        /*004c*/ 	.word	0x00000000
        /*0050*/ 	.short	0x0001
        /*0052*/ 	.short	0x0008
        /*0054*/ 	.byte	0x00, 0xf4, 0x21, 0x00


	//----- nvinfo : EIATTR_KPARAM_INFO
	.align		4
.L_19:
        /*0058*/ 	.byte	0x04, 0x17
        /*005a*/ 	.short	(.L_21 - .L_20)
.L_20:
        /*005c*/ 	.word	0x00000000
        /*0060*/ 	.short	0x0000
        /*0062*/ 	.short	0x0000
        /*0064*/ 	.byte	0x00, 0xf4, 0x21, 0x00


	//----- nvinfo : EIATTR_SPARSE_MMA_MASK
	.align		4
.L_21:
        /*0068*/ 	.byte	0x03, 0x50
        /*006a*/ 	.short	0x0000


	//----- nvinfo : EIATTR_MAXREG_COUNT
	.align		4
        /*006c*/ 	.byte	0x03, 0x1b
        /*006e*/ 	.short	0x00ff


	//----- nvinfo : EIATTR_COOP_GROUP_MASK_REGIDS
	.align		4
        /*0070*/ 	.byte	0x04, 0x29
        /*0072*/ 	.short	(.L_23 - .L_22)


	//   ....[0]....
.L_22:
        /*0074*/ 	.word	0xffffffff


	//   ....[1]....
        /*0078*/ 	.word	0xffffffff


	//   ....[2]....
        /*007c*/ 	.word	0xffffffff


	//   ....[3]....
        /*0080*/ 	.word	0xffffffff


	//   ....[4]....
        /*0084*/ 	.word	0xffffffff


	//   ....[5]....
        /*0088*/ 	.word	0xffffffff


	//----- nvinfo : EIATTR_COOP_GROUP_INSTR_OFFSETS
	.align		4
.L_23:
        /*008c*/ 	.byte	0x04, 0x28
        /*008e*/ 	.short	(.L_25 - .L_24)


	//   ....[0]....
.L_24:
        /*0090*/ 	.word	0x00000d90


	//   ....[1]....
        /*0094*/ 	.word	0x00000db0


	//   ....[2]....
        /*0098*/ 	.word	0x00000de0


	//   ....[3]....
        /*009c*/ 	.word	0x000010c0


	//   ....[4]....
        /*00a0*/ 	.word	0x000010e0


	//   ....[5]....
        /*00a4*/ 	.word	0x00001100


	//----- nvinfo : EIATTR_EXIT_INSTR_OFFSETS
	.align		4
.L_25:
        /*00a8*/ 	.byte	0x04, 0x1c
        /*00aa*/ 	.short	(.L_27 - .L_26)


	//   ....[0]....
.L_26:
        /*00ac*/ 	.word	0x000011c0


	//   ....[1]....
        /*00b0*/ 	.word	0x000011f0


	//----- nvinfo : EIATTR_REQNTID
	.align		4
.L_27:
        /*00b4*/ 	.byte	0x04, 0x10
        /*00b6*/ 	.short	(.L_29 - .L_28)
.L_28:
        /*00b8*/ 	.word	0x00000100
        /*00bc*/ 	.word	0x00000001
        /*00c0*/ 	.word	0x00000001


	//----- nvinfo : EIATTR_CBANK_PARAM_SIZE
	.align		4
.L_29:
        /*00c4*/ 	.byte	0x03, 0x19
        /*00c6*/ 	.short	0x0028


	//----- nvinfo : EIATTR_PARAM_CBANK
	.align		4
        /*00c8*/ 	.byte	0x04, 0x0a
        /*00ca*/ 	.short	(.L_31 - .L_30)
	.align		4
.L_30:
        /*00cc*/ 	.word	index@(.nv.constant0.triton_per_fused_native_group_norm_6)
        /*00d0*/ 	.short	0x0210
        /*00d2*/ 	.short	0x0028


	//----- nvinfo : EIATTR_SW_WAR
	.align		4
.L_31:
        /*00d4*/ 	.byte	0x04, 0x36
        /*00d6*/ 	.short	(.L_33 - .L_32)
.L_32:
        /*00d8*/ 	.word	0x00000008
.L_33:


//--------------------- .nv.callgraph             --------------------------
	.section	.nv.callgraph,"",@"SHT_CUDA_CALLGRAPH"
	.align	4
	.sectionentsize	8
	.align		4
        /*0000*/ 	.word	0x00000000
	.align		4
        /*0004*/ 	.word	0xffffffff
	.align		4
        /*0008*/ 	.word	0x00000000
	.align		4
        /*000c*/ 	.word	0xfffffffe
	.align		4
        /*0010*/ 	.word	0x00000000
	.align		4
        /*0014*/ 	.word	0xfffffffd
	.align		4
        /*0018*/ 	.word	0x00000000
	.align		4
        /*001c*/ 	.word	0xfffffffc


//--------------------- .text.triton_per_fused_native_group_norm_6 --------------------------
	.section	.text.triton_per_fused_native_group_norm_6,"ax",@progbits
	.sectionflags	@"SHF_BARRIERS=1"
	.align	128
        .global         triton_per_fused_native_group_norm_6
        .type           triton_per_fused_native_group_norm_6,@function
        .size           triton_per_fused_native_group_norm_6,(.L_x_1 - triton_per_fused_native_group_norm_6)
        .other          triton_per_fused_native_group_norm_6,@"STO_CUDA_ENTRY STV_DEFAULT"
triton_per_fused_native_group_norm_6:
.text.triton_per_fused_native_group_norm_6:
[----:B------:R-:W0:Y:S01]  /*0000*/  LDC R1, c[0x0][0x28] ;  /* 0x00000a00ff017b82 */ /* 0x000e220000000800 */
[----:B------:R-:W1:Y:S01]  /*0010*/  S2R R6, SR_TID.X ;  /* 0x0000000000067919 */ /* 0x000e620000002100 */
[----:B------:R-:W-:Y:S01]  /*0020*/  ULDC.64 UR6, c[0x0][0x208] ;  /* 0x0000820000067ab9 */ /* 0x000fe20000000a00 */
[----:B------:R-:W2:Y:S01]  /*0030*/  S2R R9, SR_CTAID.X ;  /* 0x0000000000097919 */ /* 0x000ea20000002500 */
[----:B-1----:R-:W-:Y:S02]  /*0040*/  LOP3.LUT R0, R6, 0x1f, RZ, 0xc0, !PT ;  /* 0x0000001f06007812 */ /* 0x002fe400078ec0ff */
[----:B------:R-:W-:-:S03]  /*0050*/  SHF.R.U32.HI R6, RZ, 0x5, R6 ;  /* 0x00000005ff067819 */ /* 0x000fc60000011606 */
[----:B--2---:R-:W-:Y:S01]  /*0060*/  IMAD R0, R9, 0x20, R0 ;  /* 0x0000002009007824 */ /* 0x004fe200078e0200 */
[----:B------:R-:W-:-:S04]  /*0070*/  SHF.R.S32.HI R9, RZ, 0x1a, R9 ;  /* 0x0000001aff097819 */ /* 0x000fc80000011409 */
[----:B------:R-:W-:Y:S02]  /*0080*/  SHF.R.S32.HI R5, RZ, 0x1f, R0 ;  /* 0x0000001fff057819 */ /* 0x000fe40000011400 */
[----:B------:R-:W-:Y:S02]  /*0090*/  SGXT R9, R9, 0x1 ;  /* 0x000000010909781a */ /* 0x000fe40000000200 */
[-C--:B------:R-:W-:Y:S02]  /*00a0*/  LEA.HI R5, R5, R0.reuse, RZ, 0x3 ;  /* 0x0000000005057211 */ /* 0x080fe400078f18ff */
[----:B------:R-:W-:Y:S02]  /*00b0*/  LEA.HI R9, R9, R0, RZ, 0x9 ;  /* 0x0000000009097211 */ /* 0x000fe400078f48ff */
[--C-:B------:R-:W-:Y:S02]  /*00c0*/  SHF.R.S32.HI R4, RZ, 0x3, R5.reuse ;  /* 0x00000003ff047819 */ /* 0x100fe40000011405 */
[----:B------:R-:W-:Y:S01]  /*00d0*/  SHF.R.S32.HI R7, RZ, 0x1f, R5 ;  /* 0x0000001fff077819 */ /* 0x000fe20000011405 */
[----:B------:R-:W-:Y:S01]  /*00e0*/  IMAD.SHL.U32 R9, R9, 0x80, RZ ;  /* 0x0000008009097824 */ /* 0x000fe200078e00ff */
[----:B------:R-:W-:-:S02]  /*00f0*/  LOP3.LUT R5, R5, 0x1ffffff8, RZ, 0xc0, !PT ;  /* 0x1ffffff805057812 */ /* 0x000fc400078ec0ff */
[----:B------:R-:W-:Y:S02]  /*0100*/  LEA.HI R7, R7, R4, RZ, 0x6 ;  /* 0x0000000407077211 */ /* 0x000fe400078f30ff */
[----:B------:R-:W-:Y:S01]  /*0110*/  LOP3.LUT R8, R9, 0xffff0000, RZ, 0xc0, !PT ;  /* 0xffff000009087812 */ /* 0x000fe200078ec0ff */
[C---:B------:R-:W-:Y:S01]  /*0120*/  IMAD.IADD R5, R0.reuse, 0x1, -R5 ;  /* 0x0000000100057824 */ /* 0x040fe200078e0a05 */
[----:B------:R-:W-:Y:S02]  /*0130*/  LOP3.LUT R7, R7, 0x1ffffc0, RZ, 0xc0, !PT ;  /* 0x01ffffc007077812 */ /* 0x000fe400078ec0ff */
[----:B------:R-:W-:Y:S02]  /*0140*/  ISETP.GE.AND P0, PT, R0, 0x800, PT ;  /* 0x000008000000780c */ /* 0x000fe40003f06270 */
[----:B------:R-:W-:Y:S01]  /*0150*/  LEA R5, R5, R8, 0x3 ;  /* 0x0000000805057211 */ /* 0x000fe200078e18ff */
[----:B------:R-:W-:Y:S01]  /*0160*/  IMAD.IADD R4, R4, 0x1, -R7 ;  /* 0x0000000104047824 */ /* 0x000fe200078e0a07 */
[----:B------:R-:W-:-:S03]  /*0170*/  SGXT.U32 R7, R6, 0x3 ;  /* 0x000000030607781a */ /* 0x000fc60000000000 */
[----:B------:R-:W-:Y:S01]  /*0180*/  IMAD.SHL.U32 R6, R4, 0x80, RZ ;  /* 0x0000008004067824 */ /* 0x000fe200078e00ff */
[----:B------:R-:W-:-:S04]  /*0190*/  SHF.R.S32.HI R4, RZ, 0x18, R4 ;  /* 0x00000018ff047819 */ /* 0x000fc80000011404 */
[----:B------:R-:W-:Y:S02]  /*01a0*/  LOP3.LUT R7, R6, R7, RZ, 0xfc, !PT ;  /* 0x0000000706077212 */ /* 0x000fe400078efcff */
[----:B------:R-:W-:Y:S02]  /*01b0*/  SGXT R4, R4, 0x1 ;  /* 0x000000010404781a */ /* 0x000fe40000000200 */
[C---:B------:R-:W-:Y:S02]  /*01c0*/  LOP3.LUT R9, R7.reuse, 0x8, RZ, 0xfc, !PT ;  /* 0x0000000807097812 */ /* 0x040fe400078efcff */
[C---:B------:R-:W-:Y:S02]  /*01d0*/  LEA.HI R6, R4.reuse, R7, RZ, 0xa ;  /* 0x0000000704067211 */ /* 0x040fe400078f50ff */
[----:B------:R-:W-:Y:S02]  /*01e0*/  LEA.HI R16, R4, R9, RZ, 0xa ;  /* 0x0000000904107211 */ /* 0x000fe400078f50ff */
[----:B------:R-:W-:-:S02]  /*01f0*/  LOP3.LUT R25, R7, 0x20, RZ, 0xfc, !PT ;  /* 0x0000002007197812 */ /* 0x000fc400078efcff */
[C---:B------:R-:W-:Y:S02]  /*0200*/  LOP3.LUT R8, R6.reuse, 0x3fffc00, RZ, 0xc0, !PT ;  /* 0x03fffc0006087812 */ /* 0x040fe400078ec0ff */
[----:B------:R-:W-:Y:S02]  /*0210*/  LEA.HI.SX32 R19, R6, R5, 0x16 ;  /* 0x0000000506137211 */ /* 0x000fe400078fb2ff */
[C---:B------:R-:W-:Y:S01]  /*0220*/  LOP3.LUT R11, R7.reuse, 0x18, RZ, 0xfc, !PT ;  /* 0x00000018070b7812 */ /* 0x040fe200078efcff */
[C---:B------:R-:W-:Y:S01]  /*0230*/  IMAD.IADD R8, R7.reuse, 0x1, -R8 ;  /* 0x0000000107087824 */ /* 0x040fe200078e0a08 */
[----:B------:R-:W-:Y:S02]  /*0240*/  LOP3.LUT R6, R16, 0x3fffc00, RZ, 0xc0, !PT ;  /* 0x03fffc0010067812 */ /* 0x000fe400078ec0ff */
[----:B------:R-:W-:Y:S01]  /*0250*/  LEA.HI R20, R4, R25, RZ, 0xa ;  /* 0x0000001904147211 */ /* 0x000fe200078f50ff */
[----:B------:R-:W-:Y:S01]  /*0260*/  IMAD R19, R8, 0x40, R19 ;  /* 0x0000004008137824 */ /* 0x000fe200078e0213 */
[----:B------:R-:W-:Y:S01]  /*0270*/  LOP3.LUT R13, R7, 0x10, RZ, 0xfc, !PT ;  /* 0x00000010070d7812 */ /* 0x000fe200078efcff */
[----:B------:R-:W-:Y:S01]  /*0280*/  IMAD.IADD R9, R9, 0x1, -R6 ;  /* 0x0000000109097824 */ /* 0x000fe200078e0a06 */
[----:B------:R-:W-:-:S02]  /*0290*/  LEA.HI R18, R4, R11, RZ, 0xa ;  /* 0x0000000b04127211 */ /* 0x000fc400078f50ff */
[----:B------:R-:W-:Y:S02]  /*02a0*/  LOP3.LUT R6, R20, 0x3fffc00, RZ, 0xc0, !PT ;  /* 0x03fffc0014067812 */ /* 0x000fe400078ec0ff */
[----:B------:R-:W-:Y:S02]  /*02b0*/  LEA.HI R12, R4, R13, RZ, 0xa ;  /* 0x0000000d040c7211 */ /* 0x000fe400078f50ff */
[----:B------:R-:W-:Y:S02]  /*02c0*/  LOP3.LUT R24, R18, 0x3fffc00, RZ, 0xc0, !PT ;  /* 0x03fffc0012187812 */ /* 0x000fe400078ec0ff */
[C---:B------:R-:W-:Y:S02]  /*02d0*/  LOP3.LUT R27, R7.reuse, 0x30, RZ, 0xfc, !PT ;  /* 0x00000030071b7812 */ /* 0x040fe400078efcff */
[----:B------:R-:W-:Y:S01]  /*02e0*/  LOP3.LUT R15, R7, 0x28, RZ, 0xfc, !PT ;  /* 0x00000028070f7812 */ /* 0x000fe200078efcff */
[----:B------:R-:W-:Y:S01]  /*02f0*/  IMAD.IADD R24, R11, 0x1, -R24 ;  /* 0x000000010b187824 */ /* 0x000fe200078e0a18 */
[----:B------:R-:W-:-:S02]  /*0300*/  IADD3 R25, R25, -R6, RZ ;  /* 0x8000000619197210 */ /* 0x000fc40007ffe0ff */
[----:B------:R-:W-:Y:S02]  /*0310*/  LOP3.LUT R8, R12, 0x3fffc00, RZ, 0xc0, !PT ;  /* 0x03fffc000c087812 */ /* 0x000fe400078ec0ff */
[C---:B------:R-:W-:Y:S02]  /*0320*/  LEA.HI R6, R4.reuse, R27, RZ, 0xa ;  /* 0x0000001b04067211 */ /* 0x040fe400078f50ff */
[----:B------:R-:W-:Y:S01]  /*0330*/  LEA.HI R14, R4, R15, RZ, 0xa ;  /* 0x0000000f040e7211 */ /* 0x000fe200078f50ff */
[----:B------:R-:W-:Y:S01]  /*0340*/  IMAD.IADD R13, R13, 0x1, -R8 ;  /* 0x000000010d0d7824 */ /* 0x000fe200078e0a08 */
[----:B------:R-:W-:Y:S02]  /*0350*/  LOP3.LUT R11, R7, 0x38, RZ, 0xfc, !PT ;  /* 0x00000038070b7812 */ /* 0x000fe400078efcff */
[----:B------:R-:W-:Y:S02]  /*0360*/  LOP3.LUT R26, R6, 0x3fffc00, RZ, 0xc0, !PT ;  /* 0x03fffc00061a7812 */ /* 0x000fe400078ec0ff */
[----:B------:R-:W-:-:S02]  /*0370*/  LOP3.LUT R22, R14, 0x3fffc00, RZ, 0xc0, !PT ;  /* 0x03fffc000e167812 */ /* 0x000fc400078ec0ff */
[----:B------:R-:W-:Y:S01]  /*0380*/  LEA.HI R8, R4, R11, RZ, 0xa ;  /* 0x0000000b04087211 */ /* 0x000fe200078f50ff */
[----:B------:R-:W-:Y:S01]  /*0390*/  IMAD.IADD R27, R27, 0x1, -R26 ;  /* 0x000000011b1b7824 */ /* 0x000fe200078e0a1a */
[----:B------:R-:W-:Y:S01]  /*03a0*/  LOP3.LUT R17, R7, 0x48, RZ, 0xfc, !PT ;  /* 0x0000004807117812 */ /* 0x000fe200078efcff */
[----:B------:R-:W-:Y:S01]  /*03b0*/  IMAD.IADD R22, R15, 0x1, -R22 ;  /* 0x000000010f167824 */ /* 0x000fe200078e0a16 */
[----:B------:R-:W-:Y:S02]  /*03c0*/  LOP3.LUT R26, R8, 0x3fffc00, RZ, 0xc0, !PT ;  /* 0x03fffc00081a7812 */ /* 0x000fe400078ec0ff */
[-C--:B------:R-:W-:Y:S02]  /*03d0*/  LEA.HI.SX32 R15, R16, R5.reuse, 0x16 ;  /* 0x00000005100f7211 */ /* 0x080fe400078fb2ff */
[-C--:B------:R-:W-:Y:S01]  /*03e0*/  LEA.HI.SX32 R20, R20, R5.reuse, 0x16 ;  /* 0x0000000514147211 */ /* 0x080fe200078fb2ff */
[----:B------:R-:W-:Y:S01]  /*03f0*/  IMAD.IADD R16, R11, 0x1, -R26 ;  /* 0x000000010b107824 */ /* 0x000fe200078e0a1a */
[-C--:B------:R-:W-:Y:S01]  /*0400*/  LEA.HI.SX32 R26, R12, R5.reuse, 0x16 ;  /* 0x000000050c1a7211 */ /* 0x080fe200078fb2ff */
[----:B------:R-:W-:Y:S01]  /*0410*/  IMAD R12, R9, 0x40, R15 ;  /* 0x00000040090c7824 */ /* 0x000fe200078e020f */
[----:B------:R-:W-:Y:S01]  /*0420*/  LEA.HI.SX32 R9, R18, R5, 0x16 ;  /* 0x0000000512097211 */ /* 0x000fe200078fb2ff */
[----:B------:R-:W-:Y:S01]  /*0430*/  IMAD R25, R25, 0x40, R20 ;  /* 0x0000004019197824 */ /* 0x000fe200078e0214 */
[----:B------:R-:W-:-:S02]  /*0440*/  LEA R13, R13, R26, 0x6 ;  /* 0x0000001a0d0d7211 */ /* 0x000fc400078e30ff */
[----:B------:R-:W-:Y:S01]  /*0450*/  LEA.HI R26, R4, R17, RZ, 0xa ;  /* 0x00000011041a7211 */ /* 0x000fe200078f50ff */
[----:B------:R-:W-:Y:S01]  /*0460*/  IMAD R24, R24, 0x40, R9 ;  /* 0x0000004018187824 */ /* 0x000fe200078e0209 */
[----:B------:R-:W-:Y:S02]  /*0470*/  LOP3.LUT R9, R7, 0x50, RZ, 0xfc, !PT ;  /* 0x0000005007097812 */ /* 0x000fe400078efcff */
[----:B------:R-:W-:Y:S02]  /*0480*/  LOP3.LUT R20, R26, 0x3fffc00, RZ, 0xc0, !PT ;  /* 0x03fffc001a147812 */ /* 0x000fe400078ec0ff */
[----:B------:R-:W-:Y:S02]  /*0490*/  LEA.HI.SX32 R11, R14, R5, 0x16 ;  /* 0x000000050e0b7211 */ /* 0x000fe400078fb2ff */
[----:B------:R-:W-:Y:S01]  /*04a0*/  LEA.HI R14, R4, R9, RZ, 0xa ;  /* 0x00000009040e7211 */ /* 0x000fe200078f50ff */
[----:B------:R-:W-:Y:S01]  /*04b0*/  IMAD.IADD R17, R17, 0x1, -R20 ;  /* 0x0000000111117824 */ /* 0x000fe200078e0a14 */
[----:B------:R-:W-:Y:S01]  /*04c0*/  LOP3.LUT R29, R7, 0x40, RZ, 0xfc, !PT ;  /* 0x00000040071d7812 */ /* 0x000fe200078efcff */
[----:B------:R-:W-:Y:S01]  /*04d0*/  IMAD R22, R22, 0x40, R11 ;  /* 0x0000004016167824 */ /* 0x000fe200078e020b */
[----:B------:R-:W-:-:S02]  /*04e0*/  LOP3.LUT R20, R14, 0x3fffc00, RZ, 0xc0, !PT ;  /* 0x03fffc000e147812 */ /* 0x000fc400078ec0ff */
[----:B------:R-:W-:Y:S02]  /*04f0*/  LEA.HI R10, R4, R29, RZ, 0xa ;  /* 0x0000001d040a7211 */ /* 0x000fe400078f50ff */
[----:B------:R-:W-:Y:S01]  /*0500*/  LOP3.LUT R21, R7, 0x58, RZ, 0xfc, !PT ;  /* 0x0000005807157812 */ /* 0x000fe200078efcff */
[----:B------:R-:W-:Y:S01]  /*0510*/  IMAD.IADD R20, R9, 0x1, -R20 ;  /* 0x0000000109147824 */ /* 0x000fe200078e0a14 */
[----:B------:R-:W-:Y:S02]  /*0520*/  LOP3.LUT R28, R10, 0x3fffc00, RZ, 0xc0, !PT ;  /* 0x03fffc000a1c7812 */ /* 0x000fe400078ec0ff */
[----:B------:R-:W-:Y:S02]  /*0530*/  LEA.HI.SX32 R9, R8, R5, 0x16 ;  /* 0x0000000508097211 */ /* 0x000fe400078fb2ff */
[----:B------:R-:W-:Y:S01]  /*0540*/  LEA.HI R18, R4, R21, RZ, 0xa ;  /* 0x0000001504127211 */ /* 0x000fe200078f50ff */
[----:B------:R-:W-:Y:S01]  /*0550*/  IMAD.IADD R29, R29, 0x1, -R28 ;  /* 0x000000011d1d7824 */ /* 0x000fe200078e0a1c */
[-C--:B------:R-:W-:Y:S01]  /*0560*/  LEA.HI.SX32 R6, R6, R5.reuse, 0x16 ;  /* 0x0000000506067211 */ /* 0x080fe200078fb2ff */
[----:B------:R-:W-:Y:S01]  /*0570*/  IMAD R16, R16, 0x40, R9 ;  /* 0x0000004010107824 */ /* 0x000fe200078e0209 */
[----:B------:R-:W-:-:S02]  /*0580*/  LEA.HI.SX32 R10, R10, R5, 0x16 ;  /* 0x000000050a0a7211 */ /* 0x000fc400078fb2ff */
[-C--:B------:R-:W-:Y:S01]  /*0590*/  LEA.HI.SX32 R15, R14, R5.reuse, 0x16 ;  /* 0x000000050e0f7211 */ /* 0x080fe200078fb2ff */
[----:B------:R-:W-:Y:S01]  /*05a0*/  IMAD R27, R27, 0x40, R6 ;  /* 0x000000401b1b7824 */ /* 0x000fe200078e0206 */
[----:B------:R-:W-:Y:S01]  /*05b0*/  LOP3.LUT R28, R18, 0x3fffc00, RZ, 0xc0, !PT ;  /* 0x03fffc00121c7812 */ /* 0x000fe200078ec0ff */
[----:B------:R-:W-:Y:S01]  /*05c0*/  IMAD R29, R29, 0x40, R10 ;  /* 0x000000401d1d7824 */ /* 0x000fe200078e020a */
[C---:B------:R-:W-:Y:S01]  /*05d0*/  LOP3.LUT R11, R7.reuse, 0x60, RZ, 0xfc, !PT ;  /* 0x00000060070b7812 */ /* 0x040fe200078efcff */
[----:B------:R-:W-:Y:S01]  /*05e0*/  IMAD R20, R20, 0x40, R15 ;  /* 0x0000004014147824 */ /* 0x000fe200078e020f */
[----:B------:R-:W-:Y:S01]  /*05f0*/  LOP3.LUT R9, R7, 0x68, RZ, 0xfc, !PT ;  /* 0x0000006807097812 */ /* 0x000fe200078efcff */
[----:B------:R-:W1:Y:S01]  /*0600*/  LDC.64 R14, c[0x0][0x210] ;  /* 0x00008400ff0e7b82 */ /* 0x000e620000000a00 */
[----:B------:R-:W-:Y:S02]  /*0610*/  IADD3 R21, R21, -R28, RZ ;  /* 0x8000001c15157210 */ /* 0x000fe40007ffe0ff */
[----:B------:R-:W-:-:S02]  /*0620*/  LEA.HI.SX32 R18, R18, R5, 0x16 ;  /* 0x0000000512127211 */ /* 0x000fc400078fb2ff */
[C---:B------:R-:W-:Y:S02]  /*0630*/  LEA.HI R6, R4.reuse, R11, RZ, 0xa ;  /* 0x0000000b04067211 */ /* 0x040fe400078f50ff */
[----:B------:R-:W-:Y:S02]  /*0640*/  LEA.HI R10, R4, R9, RZ, 0xa ;  /* 0x00000009040a7211 */ /* 0x000fe400078f50ff */
[----:B------:R-:W-:Y:S02]  /*0650*/  LEA R21, R21, R18, 0x6 ;  /* 0x0000001215157211 */ /* 0x000fe400078e30ff */
[----:B------:R-:W-:Y:S02]  /*0660*/  LOP3.LUT R8, R6, 0x3fffc00, RZ, 0xc0, !PT ;  /* 0x03fffc0006087812 */ /* 0x000fe400078ec0ff */
[----:B------:R-:W-:Y:S02]  /*0670*/  LOP3.LUT R18, R10, 0x3fffc00, RZ, 0xc0, !PT ;  /* 0x03fffc000a127812 */ /* 0x000fe400078ec0ff */
[-C--:B------:R-:W-:Y:S01]  /*0680*/  LEA.HI.SX32 R23, R6, R5.reuse, 0x16 ;  /* 0x0000000506177211 */ /* 0x080fe200078fb2ff */
[----:B------:R-:W-:Y:S01]  /*0690*/  IMAD.IADD R8, R11, 0x1, -R8 ;  /* 0x000000010b087824 */ /* 0x000fe200078e0a08 */
[-C--:B------:R-:W-:Y:S01]  /*06a0*/  LEA.HI.SX32 R11, R10, R5.reuse, 0x16 ;  /* 0x000000050a0b7211 */ /* 0x080fe200078fb2ff */
[----:B------:R-:W-:Y:S01]  /*06b0*/  IMAD.IADD R18, R9, 0x1, -R18 ;  /* 0x0000000109127824 */ /* 0x000fe200078e0a12 */
[----:B------:R-:W-:Y:S01]  /*06c0*/  LOP3.LUT R9, R7, 0x70, RZ, 0xfc, !PT ;  /* 0x0000007007097812 */ /* 0x000fe200078efcff */
[----:B------:R-:W-:Y:S01]  /*06d0*/  IMAD R23, R8, 0x40, R23 ;  /* 0x0000004008177824 */ /* 0x000fe200078e0217 */
[----:B------:R-:W-:Y:S01]  /*06e0*/  LEA.HI.SX32 R26, R26, R5, 0x16 ;  /* 0x000000051a1a7211 */ /* 0x000fe200078fb2ff */
[----:B------:R-:W-:Y:S01]  /*06f0*/  IMAD R6, R18, 0x40, R11 ;  /* 0x0000004012067824 */ /* 0x000fe200078e020b */
[----:B------:R-:W-:Y:S01]  /*0700*/  LEA.HI R8, R4, R9, RZ, 0xa ;  /* 0x0000000904087211 */ /* 0x000fe200078f50ff */
[----:B-1----:R-:W-:-:S03]  /*0710*/  IMAD.WIDE R18, R19, 0x4, R14 ;  /* 0x0000000413127825 */ /* 0x002fc600078e020e */
[----:B------:R-:W-:Y:S01]  /*0720*/  LOP3.LUT R10, R8, 0x3fffc00, RZ, 0xc0, !PT ;  /* 0x03fffc00080a7812 */ /* 0x000fe200078ec0ff */
[----:B------:R-:W-:-:S03]  /*0730*/  IMAD R17, R17, 0x40, R26 ;  /* 0x0000004011117824 */ /* 0x000fc600078e021a */
[----:B------:R-:W-:Y:S02]  /*0740*/  IADD3 R9, R9, -R10, RZ ;  /* 0x8000000a09097210 */ /* 0x000fe40007ffe0ff */
[----:B------:R-:W-:-:S06]  /*0750*/  CS2R R10, SRZ ;  /* 0x00000000000a7805 */ /* 0x000fcc000001ff00 */
[----:B------:R1:W2:Y:S02]  /*0760*/  @!P0 LDG.E.EL R10, desc[UR6][R18.64] ;  /* 0x00000006120a8981 */ /* 0x0002a4000c2e1900 */
[----:B-1----:R-:W-:-:S04]  /*0770*/  IMAD.WIDE R18, R12, 0x4, R14 ;  /* 0x000000040c127825 */ /* 0x002fc800078e020e */
[----:B------:R-:W-:Y:S01]  /*0780*/  IMAD.MOV.U32 R12, RZ, RZ, RZ ;  /* 0x000000ffff0c7224 */ /* 0x000fe200078e00ff */
[----:B------:R1:W3:Y:S02]  /*0790*/  @!P0 LDG.E.EL R11, desc[UR6][R18.64] ;  /* 0x00000006120b8981 */ /* 0x0002e4000c2e1900 */
[----:B-1----:R-:W-:-:S04]  /*07a0*/  IMAD.WIDE R18, R13, 0x4, R14 ;  /* 0x000000040d127825 */ /* 0x002fc800078e020e */
[----:B------:R-:W-:Y:S01]  /*07b0*/  IMAD.MOV.U32 R13, RZ, RZ, RZ ;  /* 0x000000ffff0d7224 */ /* 0x000fe200078e00ff */
[----:B------:R1:W4:Y:S02]  /*07c0*/  @!P0 LDG.E.EL R12, desc[UR6][R18.64] ;  /* 0x00000006120c8981 */ /* 0x000324000c2e1900 */
[----:B-1----:R-:W-:-:S04]  /*07d0*/  IMAD.WIDE R18, R24, 0x4, R14 ;  /* 0x0000000418127825 */ /* 0x002fc800078e020e */
[----:B------:R-:W-:Y:S01]  /*07e0*/  IMAD.MOV.U32 R24, RZ, RZ, RZ ;  /* 0x000000ffff187224 */ /* 0x000fe200078e00ff */
[----:B------:R1:W5:Y:S01]  /*07f0*/  @!P0 LDG.E.EL R13, desc[UR6][R18.64] ;  /* 0x00000006120d8981 */ /* 0x000362000c2e1900 */
[----:B------:R-:W-:Y:S01]  /*0800*/  HFMA2.MMA R26, -RZ, RZ, 0, 0 ;  /* 0x00000000ff1a7435 */ /* 0x000fe200000001ff */
[----:B-1----:R-:W-:-:S04]  /*0810*/  IMAD.WIDE R18, R25, 0x4, R14 ;  /* 0x0000000419127825 */ /* 0x002fc800078e020e */
[----:B------:R-:W-:Y:S01]  /*0820*/  IMAD.MOV.U32 R25, RZ, RZ, RZ ;  /* 0x000000ffff197224 */ /* 0x000fe200078e00ff */
[----:B------:R1:W5:Y:S02]  /*0830*/  @!P0 LDG.E.EL R24, desc[UR6][R18.64] ;  /* 0x0000000612188981 */ /* 0x000364000c2e1900 */
[----:B-1----:R-:W-:-:S05]  /*0840*/  IMAD.WIDE R18, R22, 0x4, R14 ;  /* 0x0000000416127825 */ /* 0x002fca00078e020e */
[----:B------:R1:W5:Y:S02]  /*0850*/  @!P0 LDG.E.EL R25, desc[UR6][R18.64] ;  /* 0x0000000612198981 */ /* 0x000364000c2e1900 */
[----:B-1----:R-:W-:-:S04]  /*0860*/  IMAD.WIDE R18, R27, 0x4, R14 ;  /* 0x000000041b127825 */ /* 0x002fc800078e020e */
[----:B------:R-:W-:Y:S01]  /*0870*/  IMAD.MOV.U32 R27, RZ, RZ, RZ ;  /* 0x000000ffff1b7224 */ /* 0x000fe200078e00ff */
[----:B------:R1:W5:Y:S01]  /*0880*/  @!P0 LDG.E.EL R26, desc[UR6][R18.64] ;  /* 0x00000006121a8981 */ /* 0x000362000c2e1900 */
[----:B------:R-:W-:Y:S02]  /*0890*/  IMAD.MOV.U32 R28, RZ, RZ, RZ ;  /* 0x000000ffff1c7224 */ /* 0x000fe400078e00ff */
[----:B-1----:R-:W-:-:S05]  /*08a0*/  IMAD.WIDE R18, R16, 0x4, R14 ;  /* 0x0000000410127825 */ /* 0x002fca00078e020e */
[----:B------:R1:W5:Y:S01]  /*08b0*/  @!P0 LDG.E.EL R27, desc[UR6][R18.64] ;  /* 0x00000006121b8981 */ /* 0x000362000c2e1900 */
[----:B------:R-:W-:-:S04]  /*08c0*/  IMAD.WIDE R16, R17, 0x4, R14 ;  /* 0x0000000411107825 */ /* 0x000fc800078e020e */
[----:B-1----:R-:W-:-:S04]  /*08d0*/  IMAD.WIDE R18, R29, 0x4, R14 ;  /* 0x000000041d127825 */ /* 0x002fc800078e020e */
[----:B------:R-:W-:Y:S01]  /*08e0*/  IMAD.MOV.U32 R29, RZ, RZ, RZ ;  /* 0x000000ffff1d7224 */ /* 0x000fe200078e00ff */
[----:B------:R1:W5:Y:S01]  /*08f0*/  @!P0 LDG.E.EL R28, desc[UR6][R18.64] ;  /* 0x00000006121c8981 */ /* 0x000362000c2e1900 */
[----:B------:R-:W-:-:S04]  /*0900*/  LOP3.LUT R7, R7, 0x78, RZ, 0xfc, !PT ;  /* 0x0000007807077812 */ /* 0x000fc800078efcff */
[----:B------:R1:W5:Y:S02]  /*0910*/  @!P0 LDG.E.EL R29, desc[UR6][R16.64] ;  /* 0x00000006101d8981 */ /* 0x000364000c2e1900 */
[----:B-1----:R-:W-:Y:S01]  /*0920*/  IMAD.WIDE R18, R20, 0x4, R14 ;  /* 0x0000000414127825 */ /* 0x002fe200078e020e */
[----:B0-----:R-:W-:-:S03]  /*0930*/  CS2R R16, SRZ ;  /* 0x0000000000107805 */ /* 0x001fc6000001ff00 */
[----:B------:R-:W-:-:S03]  /*0940*/  IMAD.WIDE R20, R21, 0x4, R14 ;  /* 0x0000000415147825 */ /* 0x000fc600078e020e */
[----:B------:R0:W5:Y:S01]  /*0950*/  @!P0 LDG.E.EL R16, desc[UR6][R18.64] ;  /* 0x0000000612108981 */ /* 0x000162000c2e1900 */
[----:B------:R-:W-:-:S03]  /*0960*/  IMAD.WIDE R22, R23, 0x4, R14 ;  /* 0x0000000417167825 */ /* 0x000fc600078e020e */
[----:B------:R1:W5:Y:S01]  /*0970*/  @!P0 LDG.E.EL R17, desc[UR6][R20.64] ;  /* 0x0000000614118981 */ /* 0x000362000c2e1900 */
[----:B0-----:R-:W-:Y:S02]  /*0980*/  LEA.HI R18, R4, R7, RZ, 0xa ;  /* 0x0000000704127211 */ /* 0x001fe400078f50ff */
[-C--:B------:R-:W-:Y:S02]  /*0990*/  LEA.HI.SX32 R4, R8, R5.reuse, 0x16 ;  /* 0x0000000508047211 */ /* 0x080fe400078fb2ff */
[C---:B------:R-:W-:Y:S01]  /*09a0*/  LEA.HI.SX32 R5, R18.reuse, R5, 0x16 ;  /* 0x0000000512057211 */ /* 0x040fe200078fb2ff */
[----:B-1----:R-:W-:Y:S01]  /*09b0*/  IMAD.MOV.U32 R20, RZ, RZ, RZ ;  /* 0x000000ffff147224 */ /* 0x002fe200078e00ff */
[----:B------:R-:W-:Y:S01]  /*09c0*/  LOP3.LUT R18, R18, 0x3fffc00, RZ, 0xc0, !PT ;  /* 0x03fffc0012127812 */ /* 0x000fe200078ec0ff */
[----:B------:R-:W-:-:S03]  /*09d0*/  IMAD.MOV.U32 R8, RZ, RZ, RZ ;  /* 0x000000ffff087224 */ /* 0x000fc600078e00ff */
[----:B------:R-:W-:Y:S01]  /*09e0*/  IADD3 R18, R7, -R18, RZ ;  /* 0x8000001207127210 */ /* 0x000fe20007ffe0ff */
[----:B------:R-:W-:Y:S01]  /*09f0*/  IMAD.WIDE R6, R6, 0x4, R14 ;  /* 0x0000000406067825 */ /* 0x000fe200078e020e */
[----:B------:R-:W5:Y:S03]  /*0a00*/  @!P0 LDG.E.EL R20, desc[UR6][R22.64] ;  /* 0x0000000616148981 */ /* 0x000f66000c2e1900 */
[----:B------:R-:W-:Y:S01]  /*0a10*/  IMAD R19, R9, 0x40, R4 ;  /* 0x0000004009137824 */ /* 0x000fe200078e0204 */
[----:B------:R-:W5:Y:S01]  /*0a20*/  @!P0 LDG.E.EL R8, desc[UR6][R6.64] ;  /* 0x0000000606088981 */ /* 0x000f62000c2e1900 */
[----:B------:R-:W-:Y:S02]  /*0a30*/  IMAD R21, R18, 0x40, R5 ;  /* 0x0000004012157824 */ /* 0x000fe400078e0205 */
[----:B------:R-:W-:Y:S02]  /*0a40*/  IMAD.MOV.U32 R9, RZ, RZ, RZ ;  /* 0x000000ffff097224 */ /* 0x000fe400078e00ff */
[----:B------:R-:W-:Y:S01]  /*0a50*/  IMAD.WIDE R4, R19, 0x4, R14 ;  /* 0x0000000413047825 */ /* 0x000fe200078e020e */
[----:B------:R-:W-:-:S03]  /*0a60*/  MOV R18, RZ ;  /* 0x000000ff00127202 */ /* 0x000fc60000000f00 */
[----:B------:R-:W-:Y:S01]  /*0a70*/  IMAD.WIDE R14, R21, 0x4, R14 ;  /* 0x00000004150e7825 */ /* 0x000fe200078e020e */
[----:B------:R0:W5:Y:S04]  /*0a80*/  @!P0 LDG.E.EL R9, desc[UR6][R4.64] ;  /* 0x0000000604098981 */ /* 0x000168000c2e1900 */
[----:B------:R1:W5:Y:S01]  /*0a90*/  @!P0 LDG.E.EL R18, desc[UR6][R14.64] ;  /* 0x000000060e128981 */ /* 0x000362000c2e1900 */
[----:B0-----:R-:W1:Y:S01]  /*0aa0*/  S2R R5, SR_TID.X ;  /* 0x0000000000057919 */ /* 0x001e620000002100 */
[----:B------:R-:W0:Y:S01]  /*0ab0*/  S2UR UR5, SR_CgaCtaId ;  /* 0x00000000000579c3 */ /* 0x000e220000008800 */
[----:B------:R-:W-:Y:S02]  /*0ac0*/  UMOV UR4, 0x400 ;  /* 0x0000040000047882 */ /* 0x000fe40000000000 */
[----:B0-----:R-:W-:Y:S01]  /*0ad0*/  UPRMT UR4, UR5, 0x654, UR4 ;  /* 0x0000065405047896 */ /* 0x001fe20008000004 */
[----:B-1----:R-:W-:-:S02]  /*0ae0*/  LOP3.LUT R15, R5, 0x1f, RZ, 0xc0, !PT ;  /* 0x0000001f050f7812 */ /* 0x002fc400078ec0ff */
[----:B--2---:R-:W-:Y:S02]  /*0af0*/  SEL R10, R10, RZ, !P0 ;  /* 0x000000ff0a0a7207 */ /* 0x004fe40004000000 */
[----:B---3--:R-:W-:-:S05]  /*0b00*/  SEL R11, R11, RZ, !P0 ;  /* 0x000000ff0b0b7207 */ /* 0x008fca0004000000 */
[----:B------:R-:W-:Y:S01]  /*0b10*/  FADD R19, R10, R11 ;  /* 0x0000000b0a137221 */ /* 0x000fe20000000000 */
[----:B----4-:R-:W-:-:S05]  /*0b20*/  SEL R12, R12, RZ, !P0 ;  /* 0x000000ff0c0c7207 */ /* 0x010fca0004000000 */
[----:B------:R-:W-:Y:S01]  /*0b30*/  FADD R6, R12, R19 ;  /* 0x000000130c067221 */ /* 0x000fe20000000000 */
[----:B-----5:R-:W-:-:S05]  /*0b40*/  SEL R13, R13, RZ, !P0 ;  /* 0x000000ff0d0d7207 */ /* 0x020fca0004000000 */
[----:B------:R-:W-:Y:S01]  /*0b50*/  FADD R7, R13, R6 ;  /* 0x000000060d077221 */ /* 0x000fe20000000000 */
[----:B------:R-:W-:-:S05]  /*0b60*/  SEL R24, R24, RZ, !P0 ;  /* 0x000000ff18187207 */ /* 0x000fca0004000000 */
[----:B------:R-:W-:Y:S01]  /*0b70*/  FADD R4, R24, R7 ;  /* 0x0000000718047221 */ /* 0x000fe20000000000 */
[----:B------:R-:W-:-:S05]  /*0b80*/  SEL R25, R25, RZ, !P0 ;  /* 0x000000ff19197207 */ /* 0x000fca0004000000 */
[----:B------:R-:W-:Y:S01]  /*0b90*/  FADD R7, R25, R4 ;  /* 0x0000000419077221 */ /* 0x000fe20000000000 */
[----:B------:R-:W-:-:S05]  /*0ba0*/  SEL R26, R26, RZ, !P0 ;  /* 0x000000ff1a1a7207 */ /* 0x000fca0004000000 */
[----:B------:R-:W-:Y:S01]  /*0bb0*/  FADD R4, R26, R7 ;  /* 0x000000071a047221 */ /* 0x000fe20000000000 */
[----:B------:R-:W-:-:S05]  /*0bc0*/  SEL R27, R27, RZ, !P0 ;  /* 0x000000ff1b1b7207 */ /* 0x000fca0004000000 */
[----:B------:R-:W-:Y:S01]  /*0bd0*/  FADD R7, R27, R4 ;  /* 0x000000041b077221 */ /* 0x000fe20000000000 */
[----:B------:R-:W-:Y:S02]  /*0be0*/  SEL R28, R28, RZ, !P0 ;  /* 0x000000ff1c1c7207 */ /* 0x000fe40004000000 */
[----:B------:R-:W-:-:S03]  /*0bf0*/  SEL R29, R29, RZ, !P0 ;  /* 0x000000ff1d1d7207 */ /* 0x000fc60004000000 */
[----:B------:R-:W-:-:S04]  /*0c00*/  FADD R4, R28, R7 ;  /* 0x000000071c047221 */ /* 0x000fc80000000000 */
[----:B------:R-:W-:Y:S01]  /*0c10*/  FADD R7, R29, R4 ;  /* 0x000000041d077221 */ /* 0x000fe20000000000 */
[----:B------:R-:W-:Y:S02]  /*0c20*/  SEL R16, R16, RZ, !P0 ;  /* 0x000000ff10107207 */ /* 0x000fe40004000000 */
[----:B------:R-:W-:-:S03]  /*0c30*/  SEL R6, R17, RZ, !P0 ;  /* 0x000000ff11067207 */ /* 0x000fc60004000000 */
[----:B------:R-:W-:-:S04]  /*0c40*/  FADD R7, R16, R7 ;  /* 0x0000000710077221 */ /* 0x000fc80000000000 */
[----:B------:R-:W-:Y:S01]  /*0c50*/  FADD R7, R6, R7 ;  /* 0x0000000706077221 */ /* 0x000fe20000000000 */
[----:B------:R-:W-:Y:S02]  /*0c60*/  SHF.R.U32.HI R4, RZ, 0x5, R5 ;  /* 0x00000005ff047819 */ /* 0x000fe40000011605 */
[----:B------:R-:W-:Y:S02]  /*0c70*/  SEL R20, R20, RZ, !P0 ;  /* 0x000000ff14147207 */ /* 0x000fe40004000000 */
[----:B------:R-:W-:-:S03]  /*0c80*/  SEL R8, R8, RZ, !P0 ;  /* 0x000000ff08087207 */ /* 0x000fc60004000000 */
[----:B------:R-:W-:Y:S01]  /*0c90*/  FADD R7, R20, R7 ;  /* 0x0000000714077221 */ /* 0x000fe20000000000 */
[----:B------:R-:W-:-:S03]  /*0ca0*/  SGXT.U32 R4, R4, 0x3 ;  /* 0x000000030404781a */ /* 0x000fc60000000000 */
[----:B------:R-:W-:Y:S01]  /*0cb0*/  FADD R7, R8, R7 ;  /* 0x0000000708077221 */ /* 0x000fe20000000000 */
[----:B------:R-:W-:Y:S02]  /*0cc0*/  SEL R14, R9, RZ, !P0 ;  /* 0x000000ff090e7207 */ /* 0x000fe40004000000 */
[----:B------:R-:W-:-:S03]  /*0cd0*/  SEL R18, R18, RZ, !P0 ;  /* 0x000000ff12127207 */ /* 0x000fc60004000000 */
[----:B------:R-:W-:Y:S01]  /*0ce0*/  FADD R9, R14, R7 ;  /* 0x000000070e097221 */ /* 0x000fe20000000000 */
[----:B------:R-:W-:Y:S02]  /*0cf0*/  IMAD.SHL.U32 R7, R15, 0x20, RZ ;  /* 0x000000200f077824 */ /* 0x000fe400078e00ff */
[----:B------:R-:W-:Y:S02]  /*0d00*/  IMAD.SHL.U32 R22, R4, 0x4, RZ ;  /* 0x0000000404167824 */ /* 0x000fe400078e00ff */
[----:B------:R-:W-:-:S03]  /*0d10*/  FADD R15, R18, R9 ;  /* 0x00000009120f7221 */ /* 0x000fc60000000000 */
[----:B------:R-:W-:Y:S02]  /*0d20*/  LOP3.LUT R9, R7, R22, RZ, 0xfc, !PT ;  /* 0x0000001607097212 */ /* 0x000fe400078efcff */
[----:B------:R-:W-:-:S05]  /*0d30*/  SEL R22, R15, RZ, !P0 ;  /* 0x000000ff0f167207 */ /* 0x000fca0004000000 */
[----:B------:R-:W-:Y:S01]  /*0d40*/  STS [R9+UR4], R22 ;  /* 0x0000001609007988 */ /* 0x000fe20008000804 */
[----:B------:R-:W-:Y:S01]  /*0d50*/  BAR.SYNC.DEFER_BLOCKING 0x0 ;  /* 0x0000000000007b1d */ /* 0x000fe20000010000 */
[C---:B------:R-:W-:Y:S02]  /*0d60*/  ISETP.GE.AND P2, PT, R5.reuse, 0x100, PT ;  /* 0x000001000500780c */ /* 0x040fe40003f46270 */
[----:B------:R-:W-:-:S11]  /*0d70*/  LEA R15, R5, UR4, 0x2 ;  /* 0x00000004050f7c11 */ /* 0x000fd6000f8e10ff */
[----:B------:R-:W0:Y:S04]  /*0d80*/  @!P2 LDS R2, [R15] ;  /* 0x000000000f02a984 */ /* 0x000e280000000800 */
[----:B0-----:R-:W0:Y:S02]  /*0d90*/  SHFL.BFLY PT, R17, R2, 0x4, 0x1f ;  /* 0x0c801f0002117f89 */ /* 0x001e2400000e0000 */
[----:B0-----:R-:W-:-:S05]  /*0da0*/  FADD R17, R2, R17 ;  /* 0x0000001102117221 */ /* 0x001fca0000000000 */
[----:B------:R-:W0:Y:S01]  /*0db0*/  SHFL.BFLY PT, R19, R17, 0x2, 0x1f ;  /* 0x0c401f0011137f89 */ /* 0x000e2200000e0000 */
[----:B------:R-:W-:Y:S01]  /*0dc0*/  LOP3.LUT P1, RZ, R5, 0x7, RZ, 0xc0, !PT ;  /* 0x0000000705ff7812 */ /* 0x000fe2000782c0ff */
[----:B0-----:R-:W-:-:S05]  /*0dd0*/  FADD R19, R17, R19 ;  /* 0x0000001311137221 */ /* 0x001fca0000000000 */
[----:B------:R-:W0:Y:S01]  /*0de0*/  SHFL.BFLY PT, R21, R19, 0x1, 0x1f ;  /* 0x0c201f0013157f89 */ /* 0x000e2200000e0000 */
[----:B------:R-:W-:Y:S01]  /*0df0*/  ISETP.LT.AND P1, PT, R5, 0x100, !P1 ;  /* 0x000001000500780c */ /* 0x000fe20004f21270 */
[----:B0-----:R-:W-:-:S12]  /*0e00*/  FADD R21, R19, R21 ;  /* 0x0000001513157221 */ /* 0x001fd80000000000 */
[----:B------:R-:W-:Y:S01]  /*0e10*/  @P1 STS [R15], R21 ;  /* 0x000000150f001388 */ /* 0x000fe20000000800 */
[----:B------:R-:W-:Y:S06]  /*0e20*/  BAR.SYNC.DEFER_BLOCKING 0x0 ;  /* 0x0000000000007b1d */ /* 0x000fec0000010000 */
[----:B------:R-:W0:Y:S02]  /*0e30*/  LDS R5, [R7+UR4] ;  /* 0x0000000407057984 */ /* 0x000e240008000800 */
[----:B------:R-:W-:Y:S01]  /*0e40*/  BAR.SYNC.DEFER_BLOCKING 0x0 ;  /* 0x0000000000007b1d */ /* 0x000fe20000010000 */
[----:B0-----:R-:W-:-:S04]  /*0e50*/  FMUL R5, R5, 0.0078125 ;  /* 0x3c00000005057820 */ /* 0x001fc80000400000 */
[--C-:B------:R-:W-:Y:S01]  /*0e60*/  FADD R11, R11, -R5.reuse ;  /* 0x800000050b0b7221 */ /* 0x100fe20000000000 */
[----:B------:R-:W-:-:S03]  /*0e70*/  FADD R10, R10, -R5 ;  /* 0x800000050a0a7221 */ /* 0x000fc60000000000 */
[----:B------:R-:W-:Y:S01]  /*0e80*/  FMUL R11, R11, R11 ;  /* 0x0000000b0b0b7220 */ /* 0x000fe20000400000 */
[----:B------:R-:W-:-:S03]  /*0e90*/  FADD R12, R12, -R5 ;  /* 0x800000050c0c7221 */ /* 0x000fc60000000000 */
[----:B------:R-:W-:Y:S01]  /*0ea0*/  FFMA R11, R10, R10, R11 ;  /* 0x0000000a0a0b7223 */ /* 0x000fe2000000000b */
[----:B------:R-:W-:-:S03]  /*0eb0*/  FADD R13, R13, -R5 ;  /* 0x800000050d0d7221 */ /* 0x000fc60000000000 */
[----:B------:R-:W-:Y:S01]  /*0ec0*/  FFMA R12, R12, R12, R11 ;  /* 0x0000000c0c0c7223 */ /* 0x000fe2000000000b */
[----:B------:R-:W-:-:S03]  /*0ed0*/  FADD R24, R24, -R5 ;  /* 0x8000000518187221 */ /* 0x000fc60000000000 */
[----:B------:R-:W-:Y:S01]  /*0ee0*/  FFMA R13, R13, R13, R12 ;  /* 0x0000000d0d0d7223 */ /* 0x000fe2000000000c */
[----:B------:R-:W-:-:S03]  /*0ef0*/  FADD R25, R25, -R5 ;  /* 0x8000000519197221 */ /* 0x000fc60000000000 */
[----:B------:R-:W-:Y:S01]  /*0f00*/  FFMA R24, R24, R24, R13 ;  /* 0x0000001818187223 */ /* 0x000fe2000000000d */
[--C-:B------:R-:W-:Y:S01]  /*0f10*/  FADD R26, R26, -R5.reuse ;  /* 0x800000051a1a7221 */ /* 0x100fe20000000000 */
[--C-:B------:R-:W-:Y:S01]  /*0f20*/  FADD R27, R27, -R5.reuse ;  /* 0x800000051b1b7221 */ /* 0x100fe20000000000 */
[--C-:B------:R-:W-:Y:S01]  /*0f30*/  FADD R28, R28, -R5.reuse ;  /* 0x800000051c1c7221 */ /* 0x100fe20000000000 */
[----:B------:R-:W-:Y:S01]  /*0f40*/  FFMA R25, R25, R25, R24 ;  /* 0x0000001919197223 */ /* 0x000fe20000000018 */
[--C-:B------:R-:W-:Y:S01]  /*0f50*/  FADD R29, R29, -R5.reuse ;  /* 0x800000051d1d7221 */ /* 0x100fe20000000000 */
[--C-:B------:R-:W-:Y:S01]  /*0f60*/  FADD R16, R16, -R5.reuse ;  /* 0x8000000510107221 */ /* 0x100fe20000000000 */
[----:B------:R-:W-:Y:S01]  /*0f70*/  FADD R6, R6, -R5 ;  /* 0x8000000506067221 */ /* 0x000fe20000000000 */
[----:B------:R-:W-:Y:S01]  /*0f80*/  FFMA R26, R26, R26, R25 ;  /* 0x0000001a1a1a7223 */ /* 0x000fe20000000019 */
[--C-:B------:R-:W-:Y:S01]  /*0f90*/  FADD R20, R20, -R5.reuse ;  /* 0x8000000514147221 */ /* 0x100fe20000000000 */
[--C-:B------:R-:W-:Y:S01]  /*0fa0*/  FADD R8, R8, -R5.reuse ;  /* 0x8000000508087221 */ /* 0x100fe20000000000 */
[--C-:B------:R-:W-:Y:S01]  /*0fb0*/  FADD R14, R14, -R5.reuse ;  /* 0x800000050e0e7221 */ /* 0x100fe20000000000 */
[----:B------:R-:W-:Y:S01]  /*0fc0*/  FFMA R27, R27, R27, R26 ;  /* 0x0000001b1b1b7223 */ /* 0x000fe2000000001a */
[----:B------:R-:W-:Y:S01]  /*0fd0*/  FADD R18, R18, -R5 ;  /* 0x8000000512127221 */ /* 0x000fe20000000000 */
[----:B------:R-:W0:Y:S02]  /*0fe0*/  LDC.64 R12, c[0x0][0x228] ;  /* 0x00008a00ff0c7b82 */ /* 0x000e240000000a00 */
[----:B------:R-:W-:-:S04]  /*0ff0*/  FFMA R28, R28, R28, R27 ;  /* 0x0000001c1c1c7223 */ /* 0x000fc8000000001b */
[----:B------:R-:W-:-:S04]  /*1000*/  FFMA R29, R29, R29, R28 ;  /* 0x0000001d1d1d7223 */ /* 0x000fc8000000001c */
[----:B------:R-:W-:-:S04]  /*1010*/  FFMA R29, R16, R16, R29 ;  /* 0x00000010101d7223 */ /* 0x000fc8000000001d */
[----:B------:R-:W-:-:S04]  /*1020*/  FFMA R29, R6, R6, R29 ;  /* 0x00000006061d7223 */ /* 0x000fc8000000001d */
[----:B------:R-:W-:-:S04]  /*1030*/  FFMA R29, R20, R20, R29 ;  /* 0x00000014141d7223 */ /* 0x000fc8000000001d */
[----:B------:R-:W-:-:S04]  /*1040*/  FFMA R29, R8, R8, R29 ;  /* 0x00000008081d7223 */ /* 0x000fc8000000001d */
[----:B------:R-:W-:-:S04]  /*1050*/  FFMA R29, R14, R14, R29 ;  /* 0x0000000e0e1d7223 */ /* 0x000fc8000000001d */
[----:B------:R-:W-:-:S05]  /*1060*/  FFMA R29, R18, R18, R29 ;  /* 0x00000012121d7223 */ /* 0x000fca000000001d */
[----:B------:R-:W-:-:S05]  /*1070*/  SEL R2, R29, RZ, !P0 ;  /* 0x000000ff1d027207 */ /* 0x000fca0004000000 */
[----:B------:R1:W-:Y:S01]  /*1080*/  STS [R9+UR4], R2 ;  /* 0x0000000209007988 */ /* 0x0003e20008000804 */
[----:B------:R-:W-:Y:S08]  /*1090*/  BAR.SYNC.DEFER_BLOCKING 0x0 ;  /* 0x0000000000007b1d */ /* 0x000ff00000010000 */
[----:B-1----:R-:W1:Y:S01]  /*10a0*/  LDC.64 R8, c[0x0][0x218] ;  /* 0x00008600ff087b82 */ /* 0x002e620000000a00 */
[----:B------:R-:W2:Y:S04]  /*10b0*/  @!P2 LDS R3, [R15] ;  /* 0x000000000f03a984 */ /* 0x000ea80000000800 */
[----:B--2---:R-:W2:Y:S02]  /*10c0*/  SHFL.BFLY PT, R6, R3, 0x4, 0x1f ;  /* 0x0c801f0003067f89 */ /* 0x004ea400000e0000 */
[----:B--2---:R-:W-:-:S05]  /*10d0*/  FADD R6, R3, R6 ;  /* 0x0000000603067221 */ /* 0x004fca0000000000 */
[----:B------:R-:W2:Y:S02]  /*10e0*/  SHFL.BFLY PT, R11, R6, 0x2, 0x1f ;  /* 0x0c401f00060b7f89 */ /* 0x000ea400000e0000 */
[----:B--2---:R-:W-:-:S05]  /*10f0*/  FADD R14, R6, R11 ;  /* 0x0000000b060e7221 */ /* 0x004fca0000000000 */
[----:B------:R-:W2:Y:S02]  /*1100*/  SHFL.BFLY PT, R11, R14, 0x1, 0x1f ;  /* 0x0c201f000e0b7f89 */ /* 0x000ea400000e0000 */
[----:B--2---:R-:W-:Y:S02]  /*1110*/  FADD R16, R14, R11 ;  /* 0x0000000b0e107221 */ /* 0x004fe40000000000 */
[----:B------:R-:W2:Y:S03]  /*1120*/  LDC.64 R10, c[0x0][0x220] ;  /* 0x00008800ff0a7b82 */ /* 0x000ea60000000a00 */
[----:B------:R-:W-:Y:S05]  /*1130*/  @P1 STS [R15], R16 ;  /* 0x000000100f001388 */ /* 0x000fea0000000800 */
[----:B------:R-:W-:Y:S06]  /*1140*/  BAR.SYNC.DEFER_BLOCKING 0x0 ;  /* 0x0000000000007b1d */ /* 0x000fec0000010000 */
[----:B------:R-:W3:Y:S01]  /*1150*/  LDS R7, [R7+UR4] ;  /* 0x0000000407077984 */ /* 0x000ee20008000800 */
[----:B------:R-:W-:Y:S01]  /*1160*/  ISETP.EQ.AND P0, PT, R4, RZ, !P0 ;  /* 0x000000ff0400720c */ /* 0x000fe20004702270 */
[----:B-1----:R-:W-:-:S04]  /*1170*/  IMAD.WIDE R2, R0, 0x4, R8 ;  /* 0x0000000400027825 */ /* 0x002fc800078e0208 */
[----:B--2---:R-:W-:-:S04]  /*1180*/  IMAD.WIDE R8, R0, 0x4, R10 ;  /* 0x0000000400087825 */ /* 0x004fc800078e020a */
[----:B0-----:R-:W-:-:S04]  /*1190*/  IMAD.WIDE R10, R0, 0x4, R12 ;  /* 0x00000004000a7825 */ /* 0x001fc800078e020c */
[----:B------:R0:W-:Y:S04]  /*11a0*/  @P0 STG.E desc[UR6][R2.64], R5 ;  /* 0x0000000502000986 */ /* 0x0001e8000c101906 */
[----:B---3--:R0:W-:Y:S02]  /*11b0*/  @P0 STG.E desc[UR6][R8.64], R7 ;  /* 0x0000000708000986 */ /* 0x0081e4000c101906 */
[----:B0-----:R-:W-:Y:S05]  /*11c0*/  @!P0 EXIT ;  /* 0x000000000000894d */ /* 0x001fea0003800000 */
[----:B0-----:R-:W-:-:S05]  /*11d0*/  IMAD.MOV.U32 R3, RZ, RZ, 0x43000000 ;  /* 0x43000000ff037424 */ /* 0x001fca00078e00ff */
[----:B------:R-:W-:Y:S01]  /*11e0*/  STG.E desc[UR6][R10.64], R3 ;  /* 0x000000030a007986 */ /* 0x000fe2000c101906 */
[----:B------:R-:W-:Y:S05]  /*11f0*/  EXIT ;  /* 0x000000000000794d */ /* 0x000fea0003800000 */
.L_x_0:
[----:B------:R-:W-:-:S00]  /*1200*/  BRA `(.L_x_0) ;  /* 0xfffffffc00fc7947 */ /* 0x000fc0000383ffff */
[----:B------:R-:W-:-:S00]  /*1210*/  NOP ;  /* 0x0000000000007918 */ /* 0x000fc00000000000 */
        /* <DEDUP_REMOVED lines=14> */
.L_x_1:


//--------------------- .nv.shared.triton_per_fused_native_group_norm_6 --------------------------
	.section	.nv.shared.triton_per_fused_native_group_norm_6,"aw",@nobits
	.sectionflags	@""
	.align	16
	.zero		1024


//--------------------- .nv.constant0.triton_per_fused_native_group_norm_6 --------------------------
	.section	.nv.constant0.triton_per_fused_native_group_norm_6,"a",@progbits
	.sectionflags	@""
	.align	4
.nv.constant0.triton_per_fused_native_group_norm_6:
	.zero		568
